	.headerflags	@"EF_CUDA_TEXMODE_UNIFIED EF_CUDA_64BIT_ADDRESS EF_CUDA_ACCELERATORS EF_CUDA_SM90 EF_CUDA_VIRTUAL_SM(EF_CUDA_SM90)"
	.elftype	@"ET_EXEC"


//--------------------- .nv.info                  --------------------------
	.section	.nv.info,"",@"SHT_CUDA_INFO"
	.align	4


	//----- nvinfo : EIATTR_REGCOUNT
	.align		4
        /*0000*/ 	.byte	0x04, 0x2f
        /*0002*/ 	.short	(.L_3 - .L_2)
	.align		4
.L_2:
        /*0004*/ 	.word	index@(triton_poi_fused__native_batch_norm_legit_no_training_36)
        /*0008*/ 	.word	0x00000021


	//----- nvinfo : EIATTR_MIN_STACK_SIZE
	.align		4
.L_3:
        /*000c*/ 	.byte	0x04, 0x12
        /*000e*/ 	.short	(.L_5 - .L_4)
	.align		4
.L_4:
        /*0010*/ 	.word	index@(triton_poi_fused__native_batch_norm_legit_no_training_36)
        /*0014*/ 	.word	0x00000000


	//----- nvinfo : EIATTR_FRAME_SIZE
	.align		4
.L_5:
        /*0018*/ 	.byte	0x04, 0x11
        /*001a*/ 	.short	(.L_7 - .L_6)
	.align		4
.L_6:
        /*001c*/ 	.word	index@(triton_poi_fused__native_batch_norm_legit_no_training_36)
        /*0020*/ 	.word	0x00000000


	//----- nvinfo : EIATTR_MIN_STACK_SIZE
	.align		4
.L_7:
        /*0024*/ 	.byte	0x04, 0x12
        /*0026*/ 	.short	(.L_9 - .L_8)
	.align		4
.L_8:
        /*0028*/ 	.word	index@(triton_poi_fused__native_batch_norm_legit_no_training_36)
        /*002c*/ 	.word	0x00000000
.L_9:


//--------------------- .nv.info.triton_poi_fused__native_batch_norm_legit_no_training_36 --------------------------
	.section	.nv.info.triton_poi_fused__native_batch_norm_legit_no_training_36,"",@"SHT_CUDA_INFO"
	.sectionflags	@""
	.align	4


	//----- nvinfo : EIATTR_CUDA_API_VERSION
	.align		4
        /*0000*/ 	.byte	0x04, 0x37
        /*0002*/ 	.short	(.L_11 - .L_10)
.L_10:
        /*0004*/ 	.word	0x0000007c


	//----- nvinfo : EIATTR_KPARAM_INFO
	.align		4
.L_11:
        /*0008*/ 	.byte	0x04, 0x17
        /*000a*/ 	.short	(.L_13 - .L_12)
.L_12:
        /*000c*/ 	.word	0x00000000
        /*0010*/ 	.short	0x0006
        /*0012*/ 	.short	0x0030
        /*0014*/ 	.byte	0x00, 0xf0, 0x11, 0x00


	//----- nvinfo : EIATTR_KPARAM_INFO
	.align		4
.L_13:
        /*0018*/ 	.byte	0x04, 0x17
        /*001a*/ 	.short	(.L_15 - .L_14)
.L_14:
        /*001c*/ 	.word	0x00000000
        /*0020*/ 	.short	0x0005
        /*0022*/ 	.short	0x0028
        /*0024*/ 	.byte	0x00, 0xf4, 0x21, 0x00


	//----- nvinfo : EIATTR_KPARAM_INFO
	.align		4
.L_15:
        /*0028*/ 	.byte	0x04, 0x17
        /*002a*/ 	.short	(.L_17 - .L_16)
.L_16:
        /*002c*/ 	.word	0x00000000
        /*0030*/ 	.short	0x0004
        /*0032*/ 	.short	0x0020
        /*0034*/ 	.byte	0x00, 0xf4, 0x21, 0x00


	//----- nvinfo : EIATTR_KPARAM_INFO
	.align		4
.L_17:
        /*0038*/ 	.byte	0x04, 0x17
        /*003a*/ 	.short	(.L_19 - .L_18)
.L_18:
        /*003c*/ 	.word	0x00000000
        /*0040*/ 	.short	0x0003
        /*0042*/ 	.short	0x0018
        /*0044*/ 	.byte	0x00, 0xf4, 0x21, 0x00


	//----- nvinfo : EIATTR_KPARAM_INFO
	.align		4
.L_19:
        /*0048*/ 	.byte	0x04, 0x17
        /*004a*/ 	.short	(.L_21 - .L_20)
.L_20:
        /*004c*/ 	.word	0x00000000
        /*0050*/ 	.short	0x0002
        /*0052*/ 	.short	0x0010
        /*0054*/ 	.byte	0x00, 0xf4, 0x21, 0x00


	//----- nvinfo : EIATTR_KPARAM_INFO
	.align		4
.L_21:
        /*0058*/ 	.byte	0x04, 0x17
        /*005a*/ 	.short	(.L_23 - .L_22)
.L_22:
        /*005c*/ 	.word	0x00000000
        /*0060*/ 	.short	0x0001
        /*0062*/ 	.short	0x0008
        /*0064*/ 	.byte	0x00, 0xf4, 0x21, 0x00


	//----- nvinfo : EIATTR_KPARAM_INFO
	.align		4
.L_23:
        /*0068*/ 	.byte	0x04, 0x17
        /*006a*/ 	.short	(.L_25 - .L_24)
.L_24:
        /*006c*/ 	.word	0x00000000
        /*0070*/ 	.short	0x0000
        /*0072*/ 	.short	0x0000
        /*0074*/ 	.byte	0x00, 0xf4, 0x21, 0x00


	//----- nvinfo : EIATTR_SPARSE_MMA_MASK
	.align		4
.L_25:
        /*0078*/ 	.byte	0x03, 0x50
        /*007a*/ 	.short	0x0000


	//----- nvinfo : EIATTR_MAXREG_COUNT
	.align		4
        /*007c*/ 	.byte	0x03, 0x1b
        /*007e*/ 	.short	0x00ff


	//----- nvinfo : EIATTR_EXIT_INSTR_OFFSETS
	.align		4
        /*0080*/ 	.byte	0x04, 0x1c
        /*0082*/ 	.short	(.L_27 - .L_26)


	//   ....[0]....
.L_26:
        /*0084*/ 	.word	0x00000950


	//----- nvinfo : EIATTR_REQNTID
	.align		4
.L_27:
        /*0088*/ 	.byte	0x04, 0x10
        /*008a*/ 	.short	(.L_29 - .L_28)
.L_28:
        /*008c*/ 	.word	0x00000080
        /*0090*/ 	.word	0x00000001
        /*0094*/ 	.word	0x00000001


	//----- nvinfo : EIATTR_CBANK_PARAM_SIZE
	.align		4
.L_29:
        /*0098*/ 	.byte	0x03, 0x19
        /*009a*/ 	.short	0x0034


	//----- nvinfo : EIATTR_PARAM_CBANK
	.align		4
        /*009c*/ 	.byte	0x04, 0x0a
        /*009e*/ 	.short	(.L_31 - .L_30)
	.align		4
.L_30:
        /*00a0*/ 	.word	index@(.nv.constant0.triton_poi_fused__native_batch_norm_legit_no_training_36)
        /*00a4*/ 	.short	0x0210
        /*00a6*/ 	.short	0x0034


	//----- nvinfo : EIATTR_SW_WAR
	.align		4
.L_31:
        /*00a8*/ 	.byte	0x04, 0x36
        /*00aa*/ 	.short	(.L_33 - .L_32)
.L_32:
        /*00ac*/ 	.word	0x00000008
.L_33:


//--------------------- .nv.callgraph             --------------------------
	.section	.nv.callgraph,"",@"SHT_CUDA_CALLGRAPH"
	.align	4
	.sectionentsize	8
	.align		4
        /*0000*/ 	.word	0x00000000
	.align		4
        /*0004*/ 	.word	0xffffffff
	.align		4
        /*0008*/ 	.word	0x00000000
	.align		4
        /*000c*/ 	.word	0xfffffffe
	.align		4
        /*0010*/ 	.word	0x00000000
	.align		4
        /*0014*/ 	.word	0xfffffffd
	.align		4
        /*0018*/ 	.word	0x00000000
	.align		4
        /*001c*/ 	.word	0xfffffffc


//--------------------- .nv.constant4             --------------------------
	.section	.nv.constant4,"a",@progbits
	.align	8
	.align		8
.nv.constant4:
        /*0000*/ 	.dword	_$_str
	.align		8
        /*0008*/ 	.dword	_$_str_$_2


//--------------------- .text.triton_poi_fused__native_batch_norm_legit_no_training_36 --------------------------
	.section	.text.triton_poi_fused__native_batch_norm_legit_no_training_36,"ax",@progbits
	.align	128
        .global         triton_poi_fused__native_batch_norm_legit_no_training_36
        .type           triton_poi_fused__native_batch_norm_legit_no_training_36,@function
        .size           triton_poi_fused__native_batch_norm_legit_no_training_36,(.L_x_1 - triton_poi_fused__native_batch_norm_legit_no_training_36)
        .other          triton_poi_fused__native_batch_norm_legit_no_training_36,@"STO_CUDA_ENTRY STV_DEFAULT"
triton_poi_fused__native_batch_norm_legit_no_training_36:
.text.triton_poi_fused__native_batch_norm_legit_no_training_36:
[----:B------:R-:W-:Y:S01]  /*0000*/  LDC R1, c[0x0][0x28] ;  /* 0x00000a00ff017b82 */ /* 0x000fe20000000800 */
[----:B------:R-:W1:Y:S07]  /*0010*/  S2R R0, SR_TID.X ;  /* 0x0000000000007919 */ /* 0x000e6e0000002100 */
[----:B------:R-:W2:Y:S01]  /*0020*/  LDC.64 R24, c[0x0][0x218] ;  /* 0x00008600ff187b82 */ /* 0x000ea20000000a00 */
[----:B------:R-:W-:Y:S01]  /*0030*/  ULDC.64 UR4, c[0x0][0x208] ;  /* 0x0000820000047ab9 */ /* 0x000fe20000000a00 */
[----:B------:R-:W3:Y:S06]  /*0040*/  S2R R3, SR_CTAID.X ;  /* 0x0000000000037919 */ /* 0x000eec0000002500 */
[----:B------:R-:W4:Y:S08]  /*0050*/  LDC.64 R20, c[0x0][0x210] ;  /* 0x00008400ff147b82 */ /* 0x000f300000000a00 */
[----:B------:R-:W5:Y:S01]  /*0060*/  LDC.64 R16, c[0x0][0x220] ;  /* 0x00008800ff107b82 */ /* 0x000f620000000a00 */
[----:B-1----:R-:W-:-:S04]  /*0070*/  SHF.L.U32 R0, R0, 0x2, RZ ;  /* 0x0000000200007819 */ /* 0x002fc800000006ff */
[----:B------:R-:W-:-:S04]  /*0080*/  LOP3.LUT R0, R0, 0x1fc, RZ, 0xc0, !PT ;  /* 0x000001fc00007812 */ /* 0x000fc800078ec0ff */
[----:B---3--:R-:W-:-:S05]  /*0090*/  LEA R0, R3, R0, 0xa ;  /* 0x0000000003007211 */ /* 0x008fca00078e50ff */
[----:B------:R-:W-:-:S04]  /*00a0*/  IMAD.HI R2, R0, 0x2aaaaaab, RZ ;  /* 0x2aaaaaab00027827 */ /* 0x000fc800078e02ff */
[----:B----4-:R-:W-:Y:S01]  /*00b0*/  IMAD.WIDE R20, R0, 0x4, R20 ;  /* 0x0000000400147825 */ /* 0x010fe200078e0214 */
[----:B------:R-:W-:-:S04]  /*00c0*/  SHF.R.U32.HI R3, RZ, 0x1f, R2 ;  /* 0x0000001fff037819 */ /* 0x000fc80000011602 */
[----:B------:R-:W-:Y:S01]  /*00d0*/  LEA.HI R3, R2, R3, RZ, 0x18 ;  /* 0x0000000302037211 */ /* 0x000fe200078fc0ff */
[----:B------:R-:W3:Y:S04]  /*00e0*/  LDG.E.128 R4, desc[UR4][R20.64] ;  /* 0x0000000414047981 */ /* 0x000ee8000c1e1d00 */
[----:B------:R-:W-:-:S04]  /*00f0*/  IMAD R3, R3, -0x600, R0 ;  /* 0xfffffa0003037824 */ /* 0x000fc800078e0200 */
[C---:B--2---:R-:W-:Y:S01]  /*0100*/  IMAD.WIDE R8, R3.reuse, 0x4, R24 ;  /* 0x0000000403087825 */ /* 0x044fe200078e0218 */
[----:B------:R-:W-:Y:S01]  /*0110*/  IADD3 R2, R0, 0x200, RZ ;  /* 0x0000020000027810 */ /* 0x000fe20007ffe0ff */
[----:B------:R-:W2:Y:S02]  /*0120*/  LDG.E.128 R20, desc[UR4][R20.64+0x800] ;  /* 0x0008000414147981 */ /* 0x000ea4000c1e1d00 */
[----:B-----5:R-:W-:Y:S02]  /*0130*/  IMAD.WIDE R12, R3, 0x4, R16 ;  /* 0x00000004030c7825 */ /* 0x020fe400078e0210 */
[----:B------:R-:W3:Y:S04]  /*0140*/  LDG.E.EL.128 R8, desc[UR4][R8.64] ;  /* 0x0000000408087981 */ /* 0x000ee8000c2e1d00 */
[----:B------:R-:W4:Y:S01]  /*0150*/  LDG.E.EL.128 R12, desc[UR4][R12.64] ;  /* 0x000000040c0c7981 */ /* 0x000f22000c2e1d00 */
[----:B------:R-:W-:-:S05]  /*0160*/  IMAD.HI R18, R2, 0x2aaaaaab, RZ ;  /* 0x2aaaaaab02127827 */ /* 0x000fca00078e02ff */
[----:B------:R-:W-:-:S04]  /*0170*/  SHF.R.U32.HI R19, RZ, 0x1f, R18 ;  /* 0x0000001fff137819 */ /* 0x000fc80000011612 */
[----:B------:R-:W-:-:S05]  /*0180*/  LEA.HI R19, R18, R19, RZ, 0x18 ;  /* 0x0000001312137211 */ /* 0x000fca00078fc0ff */
[----:B------:R-:W-:-:S04]  /*0190*/  IMAD R2, R19, -0x600, R2 ;  /* 0xfffffa0013027824 */ /* 0x000fc800078e0202 */
[----:B------:R-:W-:-:S06]  /*01a0*/  IMAD.WIDE R16, R2, 0x4, R16 ;  /* 0x0000000402107825 */ /* 0x000fcc00078e0210 */
[----:B------:R-:W5:Y:S01]  /*01b0*/  LDG.E.EL.128 R16, desc[UR4][R16.64] ;  /* 0x0000000410107981 */ /* 0x000f62000c2e1d00 */
[----:B------:R-:W-:-:S06]  /*01c0*/  IMAD.WIDE R24, R2, 0x4, R24 ;  /* 0x0000000402187825 */ /* 0x000fcc00078e0218 */
[----:B------:R-:W2:Y:S01]  /*01d0*/  LDG.E.EL.128 R24, desc[UR4][R24.64] ;  /* 0x0000000418187981 */ /* 0x000ea2000c2e1d00 */
[----:B---3--:R-:W-:Y:S01]  /*01e0*/  FADD R7, R7, -R11 ;  /* 0x8000000b07077221 */ /* 0x008fe20000000000 */
[----:B----4-:R-:W-:Y:S01]  /*01f0*/  FADD R11, R13, 9.9999997473787516356e-06 ;  /* 0x3727c5ac0d0b7421 */ /* 0x010fe20000000000 */
[----:B------:R-:W-:-:S05]  /*0200*/  FADD R28, R12, 9.9999997473787516356e-06 ;  /* 0x3727c5ac0c1c7421 */ /* 0x000fca0000000000 */
[----:B------:R-:W1:Y:S01]  /*0210*/  MUFU.SQRT R11, R11 ;  /* 0x0000000b000b7308 */ /* 0x000e620000002000 */
[----:B------:R-:W-:-:S07]  /*0220*/  FADD R12, R14, 9.9999997473787516356e-06 ;  /* 0x3727c5ac0e0c7421 */ /* 0x000fce0000000000 */
[----:B------:R-:W3:Y:S01]  /*0230*/  MUFU.SQRT R28, R28 ;  /* 0x0000001c001c7308 */ /* 0x000ee20000002000 */
[----:B-1----:R-:W-:-:S07]  /*0240*/  FSETP.GT.AND P4, PT, R11, 8.50705917302346158658e+37, PT ;  /* 0x7e8000000b00780b */ /* 0x002fce0003f84000 */
[----:B------:R-:W1:Y:S01]  /*0250*/  MUFU.SQRT R12, R12 ;  /* 0x0000000c000c7308 */ /* 0x000e620000002000 */
[----:B------:R-:W-:Y:S01]  /*0260*/  FSETP.GEU.AND P0, PT, R11, 1.175494350822287508e-38, PT ;  /* 0x008000000b00780b */ /* 0x000fe20003f0e000 */
[----:B------:R-:W-:Y:S01]  /*0270*/  FADD R15, R15, 9.9999997473787516356e-06 ;  /* 0x3727c5ac0f0f7421 */ /* 0x000fe20000000000 */
[----:B-----5:R-:W-:Y:S01]  /*0280*/  FADD R16, R16, 9.9999997473787516356e-06 ;  /* 0x3727c5ac10107421 */ /* 0x020fe20000000000 */
[----:B---3--:R-:W-:-:S04]  /*0290*/  FSETP.GT.AND P3, PT, R28, 8.50705917302346158658e+37, PT ;  /* 0x7e8000001c00780b */ /* 0x008fc80003f64000 */
[----:B------:R-:W3:Y:S01]  /*02a0*/  MUFU.SQRT R13, R15 ;  /* 0x0000000f000d7308 */ /* 0x000ee20000002000 */
[----:B------:R-:W-:Y:S01]  /*02b0*/  FSETP.GEU.AND P5, PT, R28, 1.175494350822287508e-38, PT ;  /* 0x008000001c00780b */ /* 0x000fe20003fae000 */
[----:B------:R-:W-:Y:S01]  /*02c0*/  @P4 FMUL R11, R11, 0.25 ;  /* 0x3e8000000b0b4820 */ /* 0x000fe20000400000 */
[----:B------:R-:W-:Y:S01]  /*02d0*/  FADD R6, R6, -R10 ;  /* 0x8000000a06067221 */ /* 0x000fe20000000000 */
[----:B------:R-:W-:Y:S01]  /*02e0*/  FADD R18, R18, 9.9999997473787516356e-06 ;  /* 0x3727c5ac12127421 */ /* 0x000fe20000000000 */
[----:B-1----:R-:W-:-:S03]  /*02f0*/  FSETP.GT.AND P6, PT, R12, 8.50705917302346158658e+37, PT ;  /* 0x7e8000000c00780b */ /* 0x002fc60003fc4000 */
[----:B------:R1:W4:Y:S01]  /*0300*/  MUFU.SQRT R10, R16 ;  /* 0x00000010000a7308 */ /* 0x0003220000002000 */
[----:B------:R-:W-:Y:S01]  /*0310*/  @!P0 FMUL R11, R11, 16777216 ;  /* 0x4b8000000b0b8820 */ /* 0x000fe20000400000 */
[----:B------:R-:W-:Y:S01]  /*0320*/  FADD R17, R17, 9.9999997473787516356e-06 ;  /* 0x3727c5ac11117421 */ /* 0x000fe20000000000 */
[----:B------:R-:W-:Y:S01]  /*0330*/  FADD R8, R4, -R8 ;  /* 0x8000000804087221 */ /* 0x000fe20000000000 */
[----:B------:R-:W-:Y:S01]  /*0340*/  FSETP.GEU.AND P1, PT, R12, 1.175494350822287508e-38, PT ;  /* 0x008000000c00780b */ /* 0x000fe20003f2e000 */
[----:B-1----:R-:W-:-:S03]  /*0350*/  HFMA2.MMA R16, -RZ, RZ, 1.625, 0 ;  /* 0x3e800000ff107435 */ /* 0x002fc600000001ff */
[----:B------:R1:W5:Y:S01]  /*0360*/  MUFU.SQRT R4, R18 ;  /* 0x0000001200047308 */ /* 0x0003620000002000 */
[----:B------:R-:W-:Y:S01]  /*0370*/  @P3 FMUL R28, R28, 0.25 ;  /* 0x3e8000001c1c3820 */ /* 0x000fe20000400000 */
[----:B---3--:R-:W-:Y:S01]  /*0380*/  FSETP.GT.AND P2, PT, R13, 8.50705917302346158658e+37, PT ;  /* 0x7e8000000d00780b */ /* 0x008fe20003f44000 */
[----:B--2---:R-:W-:-:S05]  /*0390*/  FADD R24, R20, -R24 ;  /* 0x8000001814187221 */ /* 0x004fca0000000000 */
[----:B------:R2:W3:Y:S01]  /*03a0*/  MUFU.SQRT R14, R17 ;  /* 0x00000011000e7308 */ /* 0x0004e20000002000 */
[----:B------:R-:W-:Y:S01]  /*03b0*/  @!P5 FMUL R28, R28, 16777216 ;  /* 0x4b8000001c1cd820 */ /* 0x000fe20000400000 */
[----:B------:R-:W-:-:S06]  /*03c0*/  FSEL R20, R16, 1, P4 ;  /* 0x3f80000010147808 */ /* 0x000fcc0002000000 */
[----:B------:R-:W3:Y:S01]  /*03d0*/  MUFU.RCP R11, R11 ;  /* 0x0000000b000b7308 */ /* 0x000ee20000001000 */
[C---:B-1----:R-:W-:Y:S01]  /*03e0*/  FSEL R18, R16.reuse, 1, P3 ;  /* 0x3f80000010127808 */ /* 0x042fe20001800000 */
[----:B------:R-:W-:Y:S01]  /*03f0*/  FADD R5, R5, -R9 ;  /* 0x8000000905057221 */ /* 0x000fe20000000000 */
[----:B--2---:R-:W-:Y:S01]  /*0400*/  FSEL R17, R16, 1, P6 ;  /* 0x3f80000010117808 */ /* 0x004fe20003000000 */
[----:B------:R-:W-:Y:S01]  /*0410*/  @P6 FMUL R12, R12, 0.25 ;  /* 0x3e8000000c0c6820 */ /* 0x000fe20000400000 */
[----:B------:R-:W-:Y:S02]  /*0420*/  FSETP.GEU.AND P3, PT, R13, 1.175494350822287508e-38, PT ;  /* 0x008000000d00780b */ /* 0x000fe40003f6e000 */
[----:B----4-:R-:W-:Y:S01]  /*0430*/  FSETP.GT.AND P4, PT, R10, 8.50705917302346158658e+37, PT ;  /* 0x7e8000000a00780b */ /* 0x010fe20003f84000 */
[----:B------:R1:W2:Y:S01]  /*0440*/  MUFU.RCP R9, R28 ;  /* 0x0000001c00097308 */ /* 0x0002a20000001000 */
[----:B------:R-:W-:Y:S01]  /*0450*/  @!P0 FMUL R20, R20, 16777216 ;  /* 0x4b80000014148820 */ /* 0x000fe20000400000 */
[----:B------:R-:W-:Y:S01]  /*0460*/  @!P1 FMUL R12, R12, 16777216 ;  /* 0x4b8000000c0c9820 */ /* 0x000fe20000400000 */
[----:B------:R-:W-:Y:S01]  /*0470*/  @!P5 FMUL R18, R18, 16777216 ;  /* 0x4b8000001212d820 */ /* 0x000fe20000400000 */
[----:B------:R-:W-:Y:S01]  /*0480*/  @!P1 FMUL R17, R17, 16777216 ;  /* 0x4b80000011119820 */ /* 0x000fe20000400000 */
[----:B------:R-:W-:-:S02]  /*0490*/  FSETP.GEU.AND P5, PT, R10, 1.175494350822287508e-38, PT ;  /* 0x008000000a00780b */ /* 0x000fc40003fae000 */
[----:B-----5:R-:W-:Y:S01]  /*04a0*/  FSETP.GT.AND P1, PT, R4, 8.50705917302346158658e+37, PT ;  /* 0x7e8000000400780b */ /* 0x020fe20003f24000 */
[----:B------:R-:W-:Y:S01]  /*04b0*/  @P2 FMUL R13, R13, 0.25 ;  /* 0x3e8000000d0d2820 */ /* 0x000fe20000400000 */
[----:B---3--:R-:W-:Y:S01]  /*04c0*/  FSETP.GT.AND P6, PT, R14, 8.50705917302346158658e+37, PT ;  /* 0x7e8000000e00780b */ /* 0x008fe20003fc4000 */
[----:B01----:R-:W-:Y:S01]  /*04d0*/  FMUL R28, R11, R20 ;  /* 0x000000140b1c7220 */ /* 0x003fe20000400000 */
[----:B------:R-:W-:Y:S02]  /*04e0*/  FSEL R11, R16, 1, P2 ;  /* 0x3f800000100b7808 */ /* 0x000fe40001000000 */
[----:B------:R-:W-:Y:S02]  /*04f0*/  FSETP.GEU.AND P2, PT, R4, 1.175494350822287508e-38, PT ;  /* 0x008000000400780b */ /* 0x000fe40003f4e000 */
[----:B------:R-:W-:Y:S01]  /*0500*/  FSETP.GEU.AND P0, PT, R14, 1.175494350822287508e-38, PT ;  /* 0x008000000e00780b */ /* 0x000fe20003f0e000 */
[----:B------:R-:W-:Y:S01]  /*0510*/  FADD R27, R23, -R27 ;  /* 0x8000001b171b7221 */ /* 0x000fe20000000000 */
[----:B------:R-:W-:Y:S01]  /*0520*/  FADD R26, R22, -R26 ;  /* 0x8000001a161a7221 */ /* 0x000fe20000000000 */
[----:B------:R-:W-:Y:S01]  /*0530*/  FADD R25, R21, -R25 ;  /* 0x8000001915197221 */ /* 0x000fe20000000000 */
[----:B------:R-:W-:Y:S01]  /*0540*/  @!P3 FMUL R13, R13, 16777216 ;  /* 0x4b8000000d0db820 */ /* 0x000fe20000400000 */
[----:B------:R-:W-:Y:S01]  /*0550*/  @P4 FMUL R10, R10, 0.25 ;  /* 0x3e8000000a0a4820 */ /* 0x000fe20000400000 */
[----:B------:R-:W0:Y:S01]  /*0560*/  LDC.64 R20, c[0x0][0x228] ;  /* 0x00008a00ff147b82 */ /* 0x000e220000000a00 */
[----:B--2---:R-:W-:Y:S01]  /*0570*/  FMUL R9, R9, R18 ;  /* 0x0000001209097220 */ /* 0x004fe20000400000 */
[----:B------:R-:W-:Y:S01]  /*0580*/  MUFU.RCP R12, R12 ;  /* 0x0000000c000c7308 */ /* 0x000fe20000001000 */
[----:B------:R-:W-:Y:S01]  /*0590*/  @!P5 FMUL R10, R10, 16777216 ;  /* 0x4b8000000a0ad820 */ /* 0x000fe20000400000 */
[----:B------:R-:W-:-:S04]  /*05a0*/  @P1 FMUL R4, R4, 0.25 ;  /* 0x3e80000004041820 */ /* 0x000fc80000400000 */
[----:B------:R-:W1:Y:S02]  /*05b0*/  LDC.64 R22, c[0x0][0x230] ;  /* 0x00008c00ff167b82 */ /* 0x000e640000000a00 */
[----:B------:R2:W3:Y:S01]  /*05c0*/  MUFU.RCP R18, R13 ;  /* 0x0000000d00127308 */ /* 0x0004e20000001000 */
[----:B------:R-:W-:Y:S01]  /*05d0*/  @P6 FMUL R14, R14, 0.25 ;  /* 0x3e8000000e0e6820 */ /* 0x000fe20000400000 */
[----:B------:R-:W-:-:S03]  /*05e0*/  @!P2 FMUL R4, R4, 16777216 ;  /* 0x4b8000000404a820 */ /* 0x000fc60000400000 */
[----:B------:R-:W-:-:S03]  /*05f0*/  @!P0 FMUL R14, R14, 16777216 ;  /* 0x4b8000000e0e8820 */ /* 0x000fc60000400000 */
[----:B------:R-:W4:Y:S01]  /*0600*/  MUFU.RCP R29, R10 ;  /* 0x0000000a001d7308 */ /* 0x000f220000001000 */
[----:B--2---:R-:W-:Y:S01]  /*0610*/  FMUL R13, R8, R9 ;  /* 0x00000009080d7220 */ /* 0x004fe20000400000 */
[----:B------:R-:W-:Y:S01]  /*0620*/  @!P3 FMUL R11, R11, 16777216 ;  /* 0x4b8000000b0bb820 */ /* 0x000fe20000400000 */
[----:B------:R-:W-:Y:S01]  /*0630*/  FSEL R8, R16, 1, P4 ;  /* 0x3f80000010087808 */ /* 0x000fe20002000000 */
[----:B------:R-:W-:-:S04]  /*0640*/  FMUL R28, R5, R28 ;  /* 0x0000001c051c7220 */ /* 0x000fc80000400000 */
[----:B------:R-:W2:Y:S01]  /*0650*/  MUFU.RCP R30, R14 ;  /* 0x0000000e001e7308 */ /* 0x000ea20000001000 */
[----:B---3--:R-:W-:Y:S01]  /*0660*/  FMUL R18, R18, R11 ;  /* 0x0000000b12127220 */ /* 0x008fe20000400000 */
[----:B------:R-:W-:Y:S01]  /*0670*/  FMUL R17, R12, R17 ;  /* 0x000000110c117220 */ /* 0x000fe20000400000 */
[----:B------:R-:W-:-:S05]  /*0680*/  @!P5 FMUL R8, R8, 16777216 ;  /* 0x4b8000000808d820 */ /* 0x000fca0000400000 */
[----:B------:R-:W3:Y:S01]  /*0690*/  MUFU.RCP R4, R4 ;  /* 0x0000000400047308 */ /* 0x000ee20000001000 */
[C---:B------:R-:W-:Y:S02]  /*06a0*/  FSEL R11, R16.reuse, 1, P6 ;  /* 0x3f800000100b7808 */ /* 0x040fe40003000000 */
[----:B------:R-:W-:Y:S01]  /*06b0*/  FSEL R5, R16, 1, P1 ;  /* 0x3f80000010057808 */ /* 0x000fe20000800000 */
[----:B------:R-:W-:Y:S01]  /*06c0*/  FMUL R17, R6, R17 ;  /* 0x0000001106117220 */ /* 0x000fe20000400000 */
[----:B------:R-:W-:Y:S01]  /*06d0*/  FMUL R18, R7, R18 ;  /* 0x0000001207127220 */ /* 0x000fe20000400000 */
[----:B----4-:R-:W-:Y:S01]  /*06e0*/  FMUL R29, R29, R8 ;  /* 0x000000081d1d7220 */ /* 0x010fe20000400000 */
[----:B0-----:R-:W-:-:S04]  /*06f0*/  IMAD.WIDE R8, R3, 0x4, R20 ;  /* 0x0000000403087825 */ /* 0x001fc800078e0214 */
[----:B------:R-:W-:Y:S01]  /*0700*/  @!P0 FMUL R11, R11, 16777216 ;  /* 0x4b8000000b0b8820 */ /* 0x000fe20000400000 */
[----:B------:R-:W-:Y:S01]  /*0710*/  @!P2 FMUL R5, R5, 16777216 ;  /* 0x4b8000000505a820 */ /* 0x000fe20000400000 */
[----:B-1----:R-:W-:-:S04]  /*0720*/  IMAD.WIDE R6, R3, 0x4, R22 ;  /* 0x0000000403067825 */ /* 0x002fc800078e0216 */
[----:B--2---:R-:W-:Y:S02]  /*0730*/  FMUL R30, R30, R11 ;  /* 0x0000000b1e1e7220 */ /* 0x004fe40000400000 */
[----:B------:R-:W2:Y:S01]  /*0740*/  LDG.E.EL.128 R8, desc[UR4][R8.64] ;  /* 0x0000000408087981 */ /* 0x000ea2000c2e1d00 */
[----:B---3--:R-:W-:-:S03]  /*0750*/  FMUL R3, R4, R5 ;  /* 0x0000000504037220 */ /* 0x008fc60000400000 */
[----:B------:R-:W2:Y:S01]  /*0760*/  LDG.E.EL.128 R4, desc[UR4][R6.64] ;  /* 0x0000000406047981 */ /* 0x000ea2000c2e1d00 */
[----:B------:R-:W-:-:S04]  /*0770*/  IMAD.WIDE R14, R2, 0x4, R20 ;  /* 0x00000004020e7825 */ /* 0x000fc800078e0214 */
[----:B------:R-:W-:-:S06]  /*0780*/  IMAD.WIDE R22, R2, 0x4, R22 ;  /* 0x0000000402167825 */ /* 0x000fcc00078e0216 */
[----:B------:R-:W3:Y:S01]  /*0790*/  LDG.E.EL.128 R20, desc[UR4][R22.64] ;  /* 0x0000000416147981 */ /* 0x000ee2000c2e1d00 */
[----:B------:R-:W-:Y:S01]  /*07a0*/  FADD R19, R19, 9.9999997473787516356e-06 ;  /* 0x3727c5ac13137421 */ /* 0x000fe20000000000 */
[----:B--2---:R-:W-:Y:S02]  /*07b0*/  FFMA R4, R8, R13, R4 ;  /* 0x0000000d08047223 */ /* 0x004fe40000000004 */
[----:B------:R-:W3:Y:S01]  /*07c0*/  LDG.E.EL.128 R12, desc[UR4][R14.64] ;  /* 0x000000040e0c7981 */ /* 0x000ee2000c2e1d00 */
[----:B------:R-:W-:Y:S02]  /*07d0*/  FFMA R5, R9, R28, R5 ;  /* 0x0000001c09057223 */ /* 0x000fe40000000005 */
[----:B------:R-:W0:Y:S02]  /*07e0*/  MUFU.SQRT R28, R19 ;  /* 0x00000013001c7308 */ /* 0x000e240000002000 */
[C---:B0-----:R-:W-:Y:S02]  /*07f0*/  FSETP.GT.AND P0, PT, R28.reuse, 8.50705917302346158658e+37, PT ;  /* 0x7e8000001c00780b */ /* 0x041fe40003f04000 */
[----:B------:R-:W-:-:S11]  /*0800*/  FSETP.GEU.AND P1, PT, R28, 1.175494350822287508e-38, PT ;  /* 0x008000001c00780b */ /* 0x000fd60003f2e000 */
[----:B------:R-:W-:-:S04]  /*0810*/  @P0 FMUL R28, R28, 0.25 ;  /* 0x3e8000001c1c0820 */ /* 0x000fc80000400000 */
[----:B------:R-:W-:-:S04]  /*0820*/  @!P1 FMUL R28, R28, 16777216 ;  /* 0x4b8000001c1c9820 */ /* 0x000fc80000400000 */
[----:B------:R-:W0:Y:S01]  /*0830*/  MUFU.RCP R2, R28 ;  /* 0x0000001c00027308 */ /* 0x000e220000001000 */
[----:B------:R-:W-:-:S05]  /*0840*/  FSEL R9, R16, 1, P0 ;  /* 0x3f80000010097808 */ /* 0x000fca0000000000 */
[----:B------:R-:W-:-:S04]  /*0850*/  @!P1 FMUL R9, R9, 16777216 ;  /* 0x4b80000009099820 */ /* 0x000fc80000400000 */
[----:B0-----:R-:W-:Y:S02]  /*0860*/  FMUL R2, R2, R9 ;  /* 0x0000000902027220 */ /* 0x001fe40000400000 */
[----:B------:R-:W0:Y:S01]  /*0870*/  LDC.64 R8, c[0x0][0x238] ;  /* 0x00008e00ff087b82 */ /* 0x000e220000000a00 */
[----:B------:R-:W-:Y:S01]  /*0880*/  FMUL R29, R24, R29 ;  /* 0x0000001d181d7220 */ /* 0x000fe20000400000 */
[----:B------:R-:W-:Y:S01]  /*0890*/  FMUL R30, R25, R30 ;  /* 0x0000001e191e7220 */ /* 0x000fe20000400000 */
[----:B------:R-:W-:Y:S01]  /*08a0*/  FMUL R3, R26, R3 ;  /* 0x000000031a037220 */ /* 0x000fe20000400000 */
[----:B------:R-:W-:Y:S01]  /*08b0*/  FMUL R2, R27, R2 ;  /* 0x000000021b027220 */ /* 0x000fe20000400000 */
[----:B------:R-:W-:Y:S01]  /*08c0*/  FFMA R6, R10, R17, R6 ;  /* 0x000000110a067223 */ /* 0x000fe20000000006 */
[----:B------:R-:W-:Y:S01]  /*08d0*/  FFMA R7, R11, R18, R7 ;  /* 0x000000120b077223 */ /* 0x000fe20000000007 */
[----:B0-----:R-:W-:-:S05]  /*08e0*/  IMAD.WIDE R8, R0, 0x4, R8 ;  /* 0x0000000400087825 */ /* 0x001fca00078e0208 */
[----:B------:R-:W-:Y:S01]  /*08f0*/  STG.E.128 desc[UR4][R8.64], R4 ;  /* 0x0000000408007986 */ /* 0x000fe2000c101d04 */
[----:B---3--:R-:W-:Y:S01]  /*0900*/  FFMA R12, R12, R29, R20 ;  /* 0x0000001d0c0c7223 */ /* 0x008fe20000000014 */
[----:B------:R-:W-:Y:S01]  /*0910*/  FFMA R13, R13, R30, R21 ;  /* 0x0000001e0d0d7223 */ /* 0x000fe20000000015 */
[----:B------:R-:W-:Y:S01]  /*0920*/  FFMA R14, R14, R3, R22 ;  /* 0x000000030e0e7223 */ /* 0x000fe20000000016 */
[----:B------:R-:W-:-:S05]  /*0930*/  FFMA R15, R15, R2, R23 ;  /* 0x000000020f0f7223 */ /* 0x000fca0000000017 */
[----:B------:R-:W-:Y:S01]  /*0940*/  STG.E.128 desc[UR4][R8.64+0x800], R12 ;  /* 0x0008000c08007986 */ /* 0x000fe2000c101d04 */
[----:B------:R-:W-:Y:S05]  /*0950*/  EXIT ;  /* 0x000000000000794d */ /* 0x000fea0003800000 */
.L_x_0:
[----:B------:R-:W-:-:S00]  /*0960*/  BRA `(.L_x_0) ;  /* 0xfffffffc00fc7947 */ /* 0x000fc0000383ffff */
[----:B------:R-:W-:-:S00]  /*0970*/  NOP ;  /* 0x0000000000007918 */ /* 0x000fc00000000000 */
        /* <DEDUP_REMOVED lines=8> */
.L_x_1:


//--------------------- .nv.global.init           --------------------------
	.section	.nv.global.init,"aw",@progbits
.nv.global.init:
	.type		_$_str,@object
	.size		_$_str,(_$_str_$_2 - _$_str)
_$_str:
        /*0000*/ 	.byte	0x5f, 0x5f, 0x43, 0x55, 0x44, 0x41, 0x5f, 0x46, 0x54, 0x5a, 0x00
	.type		_$_str_$_2,@object
	.size		_$_str_$_2,(.L_1 - _$_str_$_2)
_$_str_$_2:
        /*000b*/ 	.byte	0x5f, 0x5f, 0x43, 0x55, 0x44, 0x41, 0x5f, 0x50, 0x52, 0x45, 0x43, 0x5f, 0x53, 0x51, 0x52, 0x54
        /*001b*/ 	.byte	0x00
.L_1:


//--------------------- .nv.constant0.triton_poi_fused__native_batch_norm_legit_no_training_36 --------------------------
	.section	.nv.constant0.triton_poi_fused__native_batch_norm_legit_no_training_36,"a",@progbits
	.sectionflags	@""
	.align	4
.nv.constant0.triton_poi_fused__native_batch_norm_legit_no_training_36:
	.zero		580
